	.headerflags	@"EF_CUDA_TEXMODE_UNIFIED EF_CUDA_64BIT_ADDRESS EF_CUDA_ACCELERATORS EF_CUDA_SM90 EF_CUDA_VIRTUAL_SM(EF_CUDA_SM90)"
	.elftype	@"ET_EXEC"


//--------------------- .nv.info                  --------------------------
	.section	.nv.info,"",@"SHT_CUDA_INFO"
	.align	4


	//----- nvinfo : EIATTR_REGCOUNT
	.align		4
        /*0000*/ 	.byte	0x04, 0x2f
        /*0002*/ 	.short	(.L_1 - .L_0)
	.align		4
.L_0:
        /*0004*/ 	.word	index@(triton_poi_fused__unsafe_index_add_convolution_mul_sigmoid_sub_130)
        /*0008*/ 	.word	0x00000018


	//----- nvinfo : EIATTR_MIN_STACK_SIZE
	.align		4
.L_1:
        /*000c*/ 	.byte	0x04, 0x12
        /*000e*/ 	.short	(.L_3 - .L_2)
	.align		4
.L_2:
        /*0010*/ 	.word	index@(triton_poi_fused__unsafe_index_add_convolution_mul_sigmoid_sub_130)
        /*0014*/ 	.word	0x00000000


	//----- nvinfo : EIATTR_FRAME_SIZE
	.align		4
.L_3:
        /*0018*/ 	.byte	0x04, 0x11
        /*001a*/ 	.short	(.L_5 - .L_4)
	.align		4
.L_4:
        /*001c*/ 	.word	index@(triton_poi_fused__unsafe_index_add_convolution_mul_sigmoid_sub_130)
        /*0020*/ 	.word	0x00000000


	//----- nvinfo : EIATTR_MIN_STACK_SIZE
	.align		4
.L_5:
        /*0024*/ 	.byte	0x04, 0x12
        /*0026*/ 	.short	(.L_7 - .L_6)
	.align		4
.L_6:
        /*0028*/ 	.word	index@(triton_poi_fused__unsafe_index_add_convolution_mul_sigmoid_sub_130)
        /*002c*/ 	.word	0x00000000
.L_7:


//--------------------- .nv.info.triton_poi_fused__unsafe_index_add_convolution_mul_sigmoid_sub_130 --------------------------
	.section	.nv.info.triton_poi_fused__unsafe_index_add_convolution_mul_sigmoid_sub_130,"",@"SHT_CUDA_INFO"
	.sectionflags	@""
	.align	4


	//----- nvinfo : EIATTR_CUDA_API_VERSION
	.align		4
        /*0000*/ 	.byte	0x04, 0x37
        /*0002*/ 	.short	(.L_9 - .L_8)
.L_8:
        /*0004*/ 	.word	0x0000007c


	//----- nvinfo : EIATTR_KPARAM_INFO
	.align		4
.L_9:
        /*0008*/ 	.byte	0x04, 0x17
        /*000a*/ 	.short	(.L_11 - .L_10)
.L_10:
        /*000c*/ 	.word	0x00000000
        /*0010*/ 	.short	0x0009
        /*0012*/ 	.short	0x0048
        /*0014*/ 	.byte	0x00, 0xf0, 0x11, 0x00


	//----- nvinfo : EIATTR_KPARAM_INFO
	.align		4
.L_11:
        /*0018*/ 	.byte	0x04, 0x17
        /*001a*/ 	.short	(.L_13 - .L_12)
.L_12:
        /*001c*/ 	.word	0x00000000
        /*0020*/ 	.short	0x0008
        /*0022*/ 	.short	0x0040
        /*0024*/ 	.byte	0x00, 0xf4, 0x21, 0x00


	//----- nvinfo : EIATTR_KPARAM_INFO
	.align		4
.L_13:
        /*0028*/ 	.byte	0x04, 0x17
        /*002a*/ 	.short	(.L_15 - .L_14)
.L_14:
        /*002c*/ 	.word	0x00000000
        /*0030*/ 	.short	0x0007
        /*0032*/ 	.short	0x0038
        /*0034*/ 	.byte	0x00, 0xf4, 0x21, 0x00


	//----- nvinfo : EIATTR_KPARAM_INFO
	.align		4
.L_15:
        /*0038*/ 	.byte	0x04, 0x17
        /*003a*/ 	.short	(.L_17 - .L_16)
.L_16:
        /*003c*/ 	.word	0x00000000
        /*0040*/ 	.short	0x0006
        /*0042*/ 	.short	0x0030
        /*0044*/ 	.byte	0x00, 0xf4, 0x21, 0x00


	//----- nvinfo : EIATTR_KPARAM_INFO
	.align		4
.L_17:
        /*0048*/ 	.byte	0x04, 0x17
        /*004a*/ 	.short	(.L_19 - .L_18)
.L_18:
        /*004c*/ 	.word	0x00000000
        /*0050*/ 	.short	0x0005
        /*0052*/ 	.short	0x0028
        /*0054*/ 	.byte	0x00, 0xf4, 0x21, 0x00


	//----- nvinfo : EIATTR_KPARAM_INFO
	.align		4
.L_19:
        /*0058*/ 	.byte	0x04, 0x17
        /*005a*/ 	.short	(.L_21 - .L_20)
.L_20:
        /*005c*/ 	.word	0x00000000
        /*0060*/ 	.short	0x0004
        /*0062*/ 	.short	0x0020
        /*0064*/ 	.byte	0x00, 0xf4, 0x21, 0x00


	//----- nvinfo : EIATTR_KPARAM_INFO
	.align		4
.L_21:
        /*0068*/ 	.byte	0x04, 0x17
        /*006a*/ 	.short	(.L_23 - .L_22)
.L_22:
        /*006c*/ 	.word	0x00000000
        /*0070*/ 	.short	0x0003
        /*0072*/ 	.short	0x0018
        /*0074*/ 	.byte	0x00, 0xf4, 0x21, 0x00


	//----- nvinfo : EIATTR_KPARAM_INFO
	.align		4
.L_23:
        /*0078*/ 	.byte	0x04, 0x17
        /*007a*/ 	.short	(.L_25 - .L_24)
.L_24:
        /*007c*/ 	.word	0x00000000
        /*0080*/ 	.short	0x0002
        /*0082*/ 	.short	0x0010
        /*0084*/ 	.byte	0x00, 0xf4, 0x21, 0x00


	//----- nvinfo : EIATTR_KPARAM_INFO
	.align		4
.L_25:
        /*0088*/ 	.byte	0x04, 0x17
        /*008a*/ 	.short	(.L_27 - .L_26)
.L_26:
        /*008c*/ 	.word	0x00000000
        /*0090*/ 	.short	0x0001
        /*0092*/ 	.short	0x0008
        /*0094*/ 	.byte	0x00, 0xf4, 0x21, 0x00


	//----- nvinfo : EIATTR_KPARAM_INFO
	.align		4
.L_27:
        /*0098*/ 	.byte	0x04, 0x17
        /*009a*/ 	.short	(.L_29 - .L_28)
.L_28:
        /*009c*/ 	.word	0x00000000
        /*00a0*/ 	.short	0x0000
        /*00a2*/ 	.short	0x0000
        /*00a4*/ 	.byte	0x00, 0xf4, 0x21, 0x00


	//----- nvinfo : EIATTR_SPARSE_MMA_MASK
	.align		4
.L_29:
        /*00a8*/ 	.byte	0x03, 0x50
        /*00aa*/ 	.short	0x0000


	//----- nvinfo : EIATTR_MAXREG_COUNT
	.align		4
        /*00ac*/ 	.byte	0x03, 0x1b
        /*00ae*/ 	.short	0x00ff


	//----- nvinfo : EIATTR_EXIT_INSTR_OFFSETS
	.align		4
        /*00b0*/ 	.byte	0x04, 0x1c
        /*00b2*/ 	.short	(.L_31 - .L_30)


	//   ....[0]....
.L_30:
        /*00b4*/ 	.word	0x000006a0


	//----- nvinfo : EIATTR_REQNTID
	.align		4
.L_31:
        /*00b8*/ 	.byte	0x04, 0x10
        /*00ba*/ 	.short	(.L_33 - .L_32)
.L_32:
        /*00bc*/ 	.word	0x00000080
        /*00c0*/ 	.word	0x00000001
        /*00c4*/ 	.word	0x00000001


	//----- nvinfo : EIATTR_CBANK_PARAM_SIZE
	.align		4
.L_33:
        /*00c8*/ 	.byte	0x03, 0x19
        /*00ca*/ 	.short	0x004c


	//----- nvinfo : EIATTR_PARAM_CBANK
	.align		4
        /*00cc*/ 	.byte	0x04, 0x0a
        /*00ce*/ 	.short	(.L_35 - .L_34)
	.align		4
.L_34:
        /*00d0*/ 	.word	index@(.nv.constant0.triton_poi_fused__unsafe_index_add_convolution_mul_sigmoid_sub_130)
        /*00d4*/ 	.short	0x0210
        /*00d6*/ 	.short	0x004c


	//----- nvinfo : EIATTR_SW_WAR
	.align		4
.L_35:
        /*00d8*/ 	.byte	0x04, 0x36
        /*00da*/ 	.short	(.L_37 - .L_36)
.L_36:
        /*00dc*/ 	.word	0x00000008
.L_37:


//--------------------- .nv.callgraph             --------------------------
	.section	.nv.callgraph,"",@"SHT_CUDA_CALLGRAPH"
	.align	4
	.sectionentsize	8
	.align		4
        /*0000*/ 	.word	0x00000000
	.align		4
        /*0004*/ 	.word	0xffffffff
	.align		4
        /*0008*/ 	.word	0x00000000
	.align		4
        /*000c*/ 	.word	0xfffffffe
	.align		4
        /*0010*/ 	.word	0x00000000
	.align		4
        /*0014*/ 	.word	0xfffffffd
	.align		4
        /*0018*/ 	.word	0x00000000
	.align		4
        /*001c*/ 	.word	0xfffffffc


//--------------------- .text.triton_poi_fused__unsafe_index_add_convolution_mul_sigmoid_sub_130 --------------------------
	.section	.text.triton_poi_fused__unsafe_index_add_convolution_mul_sigmoid_sub_130,"ax",@progbits
	.align	128
        .global         triton_poi_fused__unsafe_index_add_convolution_mul_sigmoid_sub_130
        .type           triton_poi_fused__unsafe_index_add_convolution_mul_sigmoid_sub_130,@function
        .size           triton_poi_fused__unsafe_index_add_convolution_mul_sigmoid_sub_130,(.L_x_1 - triton_poi_fused__unsafe_index_add_convolution_mul_sigmoid_sub_130)
        .other          triton_poi_fused__unsafe_index_add_convolution_mul_sigmoid_sub_130,@"STO_CUDA_ENTRY STV_DEFAULT"
triton_poi_fused__unsafe_index_add_convolution_mul_sigmoid_sub_130:
.text.triton_poi_fused__unsafe_index_add_convolution_mul_sigmoid_sub_130:
[----:B------:R-:W-:Y:S01]  /*0000*/  LDC R1, c[0x0][0x28] ;  /* 0x00000a00ff017b82 */ /* 0x000fe20000000800 */
[----:B------:R-:W1:Y:S07]  /*0010*/  S2R R3, SR_TID.X ;  /* 0x0000000000037919 */ /* 0x000e6e0000002100 */
[----:B------:R-:W2:Y:S01]  /*0020*/  LDC.64 R14, c[0x0][0x218] ;  /* 0x00008600ff0e7b82 */ /* 0x000ea20000000a00 */
[----:B------:R-:W-:Y:S01]  /*0030*/  ULDC.64 UR4, c[0x0][0x208] ;  /* 0x0000820000047ab9 */ /* 0x000fe20000000a00 */
[----:B------:R-:W-:Y:S01]  /*0040*/  ULDC.64 UR6, c[0x0][0x228] ;  /* 0x00008a0000067ab9 */ /* 0x000fe20000000a00 */
[----:B------:R-:W3:Y:S05]  /*0050*/  S2R R6, SR_CTAID.X ;  /* 0x0000000000067919 */ /* 0x000eea0000002500 */
[----:B------:R-:W4:Y:S08]  /*0060*/  LDC.64 R12, c[0x0][0x248] ;  /* 0x00009200ff0c7b82 */ /* 0x000f300000000a00 */
[----:B------:R-:W5:Y:S08]  /*0070*/  LDC.64 R4, c[0x0][0x220] ;  /* 0x00008800ff047b82 */ /* 0x000f700000000a00 */
[----:B------:R-:W5:Y:S01]  /*0080*/  LDC.64 R10, c[0x0][0x238] ;  /* 0x00008e00ff0a7b82 */ /* 0x000f620000000a00 */
[----:B-1----:R-:W-:-:S05]  /*0090*/  LOP3.LUT R3, R3, 0x7f, RZ, 0xc0, !PT ;  /* 0x0000007f03037812 */ /* 0x002fca00078ec0ff */
[----:B---3--:R-:W-:-:S05]  /*00a0*/  IMAD R0, R6, 0x80, R3 ;  /* 0x0000008006007824 */ /* 0x008fca00078e0203 */
[----:B------:R-:W-:-:S04]  /*00b0*/  SHF.R.S32.HI R3, RZ, 0x1f, R0 ;  /* 0x0000001fff037819 */ /* 0x000fc80000011400 */
[----:B------:R-:W-:-:S04]  /*00c0*/  LEA.HI R3, R3, R0, RZ, 0x6 ;  /* 0x0000000003037211 */ /* 0x000fc800078f30ff */
[----:B------:R-:W-:Y:S02]  /*00d0*/  SHF.R.S32.HI R2, RZ, 0x6, R3 ;  /* 0x00000006ff027819 */ /* 0x000fe40000011403 */
[----:B------:R-:W-:Y:S02]  /*00e0*/  LOP3.LUT R3, R3, 0xffffffc0, RZ, 0xc0, !PT ;  /* 0xffffffc003037812 */ /* 0x000fe400078ec0ff */
[----:B------:R-:W-:-:S03]  /*00f0*/  LEA.HI R7, R2, R2, RZ, 0x6 ;  /* 0x0000000202077211 */ /* 0x000fc600078f30ff */
[----:B------:R-:W-:Y:S01]  /*0100*/  IMAD.IADD R3, R0, 0x1, -R3 ;  /* 0x0000000100037824 */ /* 0x000fe200078e0a03 */
[----:B------:R-:W-:-:S05]  /*0110*/  LOP3.LUT R7, R7, 0xffffffc0, RZ, 0xc0, !PT ;  /* 0xffffffc007077812 */ /* 0x000fca00078ec0ff */
[----:B------:R-:W-:-:S04]  /*0120*/  IMAD.IADD R2, R2, 0x1, -R7 ;  /* 0x0000000102027824 */ /* 0x000fc800078e0a07 */
[----:B--2---:R-:W-:-:S05]  /*0130*/  IMAD.WIDE R14, R2, 0x8, R14 ;  /* 0x00000008020e7825 */ /* 0x004fca00078e020e */
[----:B------:R-:W2:Y:S01]  /*0140*/  LDG.E.EL.64 R8, desc[UR4][R14.64] ;  /* 0x000000040e087981 */ /* 0x000ea2000c2e1b00 */
[----:B----4-:R-:W-:-:S04]  /*0150*/  IMAD.WIDE R16, R2, 0x8, R12 ;  /* 0x0000000802107825 */ /* 0x010fc800078e020c */
[C---:B-----5:R-:W-:Y:S02]  /*0160*/  IMAD.WIDE R12, R3.reuse, 0x8, R4 ;  /* 0x00000008030c7825 */ /* 0x060fe400078e0204 */
[----:B------:R-:W3:Y:S02]  /*0170*/  LDG.E.EL.64 R4, desc[UR4][R16.64] ;  /* 0x0000000410047981 */ /* 0x000ee4000c2e1b00 */
[----:B0-----:R-:W-:Y:S02]  /*0180*/  IMAD.WIDE R10, R3, 0x8, R10 ;  /* 0x00000008030a7825 */ /* 0x001fe400078e020a */
[----:B------:R-:W4:Y:S04]  /*0190*/  LDG.E.EL.64 R12, desc[UR4][R12.64] ;  /* 0x000000040c0c7981 */ /* 0x000f28000c2e1b00 */
[----:B------:R-:W5:Y:S01]  /*01a0*/  LDG.E.EL.64 R10, desc[UR4][R10.64] ;  /* 0x000000040a0a7981 */ /* 0x000f62000c2e1b00 */
[----:B--2---:R-:W-:-:S04]  /*01b0*/  SHF.R.U32.HI R7, RZ, 0x1a, R9 ;  /* 0x0000001aff077819 */ /* 0x004fc80000011609 */
[----:B------:R-:W-:-:S04]  /*01c0*/  LOP3.LUT R7, R7, 0x20, RZ, 0xc0, !PT ;  /* 0x0000002007077812 */ /* 0x000fc800078ec0ff */
[----:B------:R-:W-:Y:S02]  /*01d0*/  IADD3 R8, P0, R8, R7, RZ ;  /* 0x0000000708087210 */ /* 0x000fe40007f1e0ff */
[----:B---3--:R-:W-:Y:S02]  /*01e0*/  SHF.R.U32.HI R7, RZ, 0x1a, R5 ;  /* 0x0000001aff077819 */ /* 0x008fe40000011605 */
[----:B----4-:R-:W-:Y:S02]  /*01f0*/  LEA R19, P1, R12, UR6, 0x2 ;  /* 0x000000060c137c11 */ /* 0x010fe4000f8210ff */
[----:B------:R-:W-:Y:S02]  /*0200*/  LOP3.LUT R7, R7, 0x20, RZ, 0xc0, !PT ;  /* 0x0000002007077812 */ /* 0x000fe400078ec0ff */
[----:B------:R-:W-:Y:S02]  /*0210*/  SHF.R.U32.HI R14, RZ, 0x18, R13 ;  /* 0x00000018ff0e7819 */ /* 0x000fe4000001160d */
[----:B------:R-:W-:-:S02]  /*0220*/  IADD3.X R15, RZ, R9, RZ, P0, !PT ;  /* 0x00000009ff0f7210 */ /* 0x000fc400007fe4ff */
[----:B-----5:R-:W-:Y:S02]  /*0230*/  SHF.R.U32.HI R20, RZ, 0x18, R11 ;  /* 0x00000018ff147819 */ /* 0x020fe4000001160b */
[----:B------:R-:W-:Y:S02]  /*0240*/  LEA.HI.X R9, R12, UR7, R13, 0x2, P1 ;  /* 0x000000070c097c11 */ /* 0x000fe400088f140d */
[----:B------:R-:W-:Y:S02]  /*0250*/  IADD3 R12, P2, R4, R7, RZ ;  /* 0x00000007040c7210 */ /* 0x000fe40007f5e0ff */
[----:B------:R-:W-:Y:S02]  /*0260*/  SHF.R.S32.HI R13, RZ, 0x18, R6 ;  /* 0x00000018ff0d7819 */ /* 0x000fe40000011406 */
[----:B------:R-:W-:Y:S01]  /*0270*/  LOP3.LUT R14, R14, 0x80, RZ, 0xc0, !PT ;  /* 0x000000800e0e7812 */ /* 0x000fe200078ec0ff */
[----:B------:R-:W-:Y:S01]  /*0280*/  IMAD.X R17, RZ, RZ, R5, P2 ;  /* 0x000000ffff117224 */ /* 0x000fe200010e0605 */
[----:B------:R-:W-:Y:S01]  /*0290*/  LEA R7, P0, R10, UR6, 0x2 ;  /* 0x000000060a077c11 */ /* 0x000fe2000f8010ff */
[----:B------:R-:W0:Y:S01]  /*02a0*/  LDC.64 R4, c[0x0][0x230] ;  /* 0x00008c00ff047b82 */ /* 0x000e220000000a00 */
[----:B------:R-:W-:-:S02]  /*02b0*/  LOP3.LUT R20, R20, 0x80, RZ, 0xc0, !PT ;  /* 0x0000008014147812 */ /* 0x000fc400078ec0ff */
[----:B------:R-:W-:Y:S02]  /*02c0*/  SGXT R13, R13, 0x1 ;  /* 0x000000010d0d781a */ /* 0x000fe40000000200 */
[----:B------:R-:W-:Y:S01]  /*02d0*/  IADD3 R14, P1, R14, R19, RZ ;  /* 0x000000130e0e7210 */ /* 0x000fe20007f3e0ff */
[----:B------:R-:W-:Y:S01]  /*02e0*/  IMAD.SHL.U32 R19, R8, 0x80, RZ ;  /* 0x0000008008137824 */ /* 0x000fe200078e00ff */
[----:B------:R-:W-:Y:S02]  /*02f0*/  LEA.HI.X R10, R10, UR7, R11, 0x2, P0 ;  /* 0x000000070a0a7c11 */ /* 0x000fe400080f140b */
[----:B------:R-:W-:Y:S01]  /*0300*/  IADD3 R20, P0, R20, R7, RZ ;  /* 0x0000000714147210 */ /* 0x000fe20007f1e0ff */
[----:B------:R-:W-:Y:S01]  /*0310*/  IMAD.X R21, RZ, RZ, R9, P1 ;  /* 0x000000ffff157224 */ /* 0x000fe200008e0609 */
[----:B------:R-:W-:Y:S01]  /*0320*/  LEA.HI R13, R13, R0, RZ, 0xc ;  /* 0x000000000d0d7211 */ /* 0x000fe200078f60ff */
[----:B------:R-:W1:Y:S01]  /*0330*/  LDC.64 R6, c[0x0][0x240] ;  /* 0x00009000ff067b82 */ /* 0x000e620000000a00 */
[----:B------:R-:W-:Y:S01]  /*0340*/  SHF.L.U64.HI R11, R8, 0x7, R15 ;  /* 0x00000007080b7819 */ /* 0x000fe2000001020f */
[----:B------:R-:W-:Y:S01]  /*0350*/  IMAD.X R9, RZ, RZ, R10, P0 ;  /* 0x000000ffff097224 */ /* 0x000fe200000e060a */
[----:B------:R-:W-:-:S02]  /*0360*/  SHF.L.U64.HI R18, R12, 0x7, R17 ;  /* 0x000000070c127819 */ /* 0x000fc40000010211 */
[----:B------:R-:W-:Y:S02]  /*0370*/  SHF.L.U32 R15, R12, 0x7, RZ ;  /* 0x000000070c0f7819 */ /* 0x000fe400000006ff */
[----:B------:R-:W-:Y:S02]  /*0380*/  IADD3 R12, P2, R20, R19, RZ ;  /* 0x00000013140c7210 */ /* 0x000fe40007f5e0ff */
[----:B------:R-:W-:Y:S02]  /*0390*/  SHF.R.S32.HI R10, RZ, 0xc, R13 ;  /* 0x0000000cff0a7819 */ /* 0x000fe4000001140d */
[----:B------:R-:W-:Y:S01]  /*03a0*/  IADD3 R16, P1, R19, R14, RZ ;  /* 0x0000000e13107210 */ /* 0x000fe20007f3e0ff */
[----:B------:R-:W-:Y:S01]  /*03b0*/  IMAD.X R13, R9, 0x1, R11, P2 ;  /* 0x00000001090d7824 */ /* 0x000fe200010e060b */
[----:B------:R-:W-:Y:S01]  /*03c0*/  IADD3 R14, P3, R15, R14, RZ ;  /* 0x0000000e0f0e7210 */ /* 0x000fe20007f7e0ff */
[----:B------:R-:W-:Y:S01]  /*03d0*/  IMAD.SHL.U32 R19, R10, 0x400, RZ ;  /* 0x000004000a137824 */ /* 0x000fe200078e00ff */
[----:B------:R-:W-:Y:S01]  /*03e0*/  IADD3 R8, P4, R15, R20, RZ ;  /* 0x000000140f087210 */ /* 0x000fe20007f9e0ff */
[----:B0-----:R-:W2:Y:S01]  /*03f0*/  LDG.E R4, desc[UR4][R4.64] ;  /* 0x0000000404047981 */ /* 0x001ea2000c1e1900 */
[----:B------:R-:W-:Y:S01]  /*0400*/  IADD3.X R17, R11, R21, RZ, P1, !PT ;  /* 0x000000150b117210 */ /* 0x000fe20000ffe4ff */
[----:B------:R-:W-:Y:S01]  /*0410*/  IMAD.X R15, R18, 0x1, R21, P3 ;  /* 0x00000001120f7824 */ /* 0x000fe200018e0615 */
[----:B------:R-:W0:Y:S01]  /*0420*/  LDC.64 R10, c[0x0][0x250] ;  /* 0x00009400ff0a7b82 */ /* 0x000e220000000a00 */
[----:B------:R-:W-:Y:S01]  /*0430*/  IADD3.X R9, R18, R9, RZ, P4, !PT ;  /* 0x0000000912097210 */ /* 0x000fe200027fe4ff */
[----:B------:R-:W-:-:S04]  /*0440*/  IMAD.WIDE R12, R19, 0x4, R12 ;  /* 0x00000004130c7825 */ /* 0x000fc800078e020c */
[C---:B------:R-:W-:Y:S02]  /*0450*/  IMAD.WIDE R16, R19.reuse, 0x4, R16 ;  /* 0x0000000413107825 */ /* 0x040fe400078e0210 */
[----:B------:R-:W2:Y:S02]  /*0460*/  LDG.E.EL R13, desc[UR4][R12.64] ;  /* 0x000000040c0d7981 */ /* 0x000ea4000c2e1900 */
[C---:B------:R-:W-:Y:S02]  /*0470*/  IMAD.WIDE R14, R19.reuse, 0x4, R14 ;  /* 0x00000004130e7825 */ /* 0x040fe400078e020e */
[----:B------:R-:W3:Y:S02]  /*0480*/  LDG.E.EL R17, desc[UR4][R16.64] ;  /* 0x0000000410117981 */ /* 0x000ee4000c2e1900 */
[----:B------:R-:W-:Y:S02]  /*0490*/  IMAD.WIDE R8, R19, 0x4, R8 ;  /* 0x0000000413087825 */ /* 0x000fe400078e0208 */
[----:B------:R-:W4:Y:S02]  /*04a0*/  LDG.E.EL R15, desc[UR4][R14.64] ;  /* 0x000000040e0f7981 */ /* 0x000f24000c2e1900 */
[----:B-1----:R-:W-:-:S02]  /*04b0*/  IMAD.WIDE R6, R3, 0x4, R6 ;  /* 0x0000000403067825 */ /* 0x002fc400078e0206 */
[----:B------:R-:W5:Y:S04]  /*04c0*/  LDG.E.EL R9, desc[UR4][R8.64] ;  /* 0x0000000408097981 */ /* 0x000f68000c2e1900 */
[----:B------:R-:W5:Y:S01]  /*04d0*/  LDG.E.EL R6, desc[UR4][R6.64] ;  /* 0x0000000406067981 */ /* 0x000f62000c2e1900 */
[----:B0-----:R-:W-:-:S06]  /*04e0*/  IMAD.WIDE R10, R2, 0x4, R10 ;  /* 0x00000004020a7825 */ /* 0x001fcc00078e020a */
[----:B------:R-:W5:Y:S01]  /*04f0*/  LDG.E.EL R10, desc[UR4][R10.64] ;  /* 0x000000040a0a7981 */ /* 0x000f62000c2e1900 */
[C---:B--2---:R-:W-:Y:S01]  /*0500*/  FADD R2, R4.reuse, R13 ;  /* 0x0000000d04027221 */ /* 0x044fe20000000000 */
[C---:B---3--:R-:W-:Y:S01]  /*0510*/  FADD R3, R4.reuse, R17 ;  /* 0x0000001104037221 */ /* 0x048fe20000000000 */
[C---:B----4-:R-:W-:Y:S01]  /*0520*/  FADD R19, R4.reuse, R15 ;  /* 0x0000000f04137221 */ /* 0x050fe20000000000 */
[----:B-----5:R-:W-:Y:S02]  /*0530*/  FADD R4, R4, R9 ;  /* 0x0000000904047221 */ /* 0x020fe40000000000 */
[----:B------:R-:W-:Y:S02]  /*0540*/  FADD R2, -R3, R2 ;  /* 0x0000000203027221 */ /* 0x000fe40000000100 */
[----:B------:R-:W-:Y:S02]  /*0550*/  FADD R4, -R19, R4 ;  /* 0x0000000413047221 */ /* 0x000fe40000000100 */
[----:B------:R-:W-:-:S02]  /*0560*/  FFMA R3, R6, R2, R3 ;  /* 0x0000000206037223 */ /* 0x000fc40000000003 */
[----:B------:R-:W-:-:S04]  /*0570*/  FFMA R4, R6, R4, R19 ;  /* 0x0000000406047223 */ /* 0x000fc80000000013 */
[----:B------:R-:W-:-:S04]  /*0580*/  FADD R4, -R3, R4 ;  /* 0x0000000403047221 */ /* 0x000fc80000000100 */
[----:B------:R-:W-:-:S04]  /*0590*/  FFMA R4, R10, R4, R3 ;  /* 0x000000040a047223 */ /* 0x000fc80000000003 */
[----:B------:R-:W-:-:S04]  /*05a0*/  FADD R4, RZ, -R4 ;  /* 0x80000004ff047221 */ /* 0x000fc80000000000 */
[----:B------:R-:W-:-:S05]  /*05b0*/  FMUL R4, R4, 1.4426950216293334961 ;  /* 0x3fb8aa3b04047820 */ /* 0x000fca0000400000 */
[----:B------:R-:W-:-:S13]  /*05c0*/  FSETP.GEU.AND P0, PT, R4, -126, PT ;  /* 0xc2fc00000400780b */ /* 0x000fda0003f0e000 */
[----:B------:R-:W-:-:S04]  /*05d0*/  @!P0 FMUL R4, R4, 0.5 ;  /* 0x3f00000004048820 */ /* 0x000fc80000400000 */
[----:B------:R-:W0:Y:S02]  /*05e0*/  MUFU.EX2 R2, R4 ;  /* 0x0000000400027308 */ /* 0x000e240000000800 */
[----:B0-----:R-:W-:-:S04]  /*05f0*/  @!P0 FMUL R2, R2, R2 ;  /* 0x0000000202028220 */ /* 0x001fc80000400000 */
[----:B------:R-:W-:Y:S02]  /*0600*/  FADD R5, R2, 1 ;  /* 0x3f80000002057421 */ /* 0x000fe40000000000 */
[----:B------:R-:W0:Y:S03]  /*0610*/  LDC.64 R2, c[0x0][0x210] ;  /* 0x00008400ff027b82 */ /* 0x000e260000000a00 */
[----:B------:R-:W-:Y:S01]  /*0620*/  FSETP.GT.AND P0, PT, R5, 8.50705917302346158658e+37, PT ;  /* 0x7e8000000500780b */ /* 0x000fe20003f04000 */
[----:B------:R-:W-:-:S12]  /*0630*/  HFMA2.MMA R6, -RZ, RZ, 1.625, 0 ;  /* 0x3e800000ff067435 */ /* 0x000fd800000001ff */
[----:B------:R-:W-:-:S06]  /*0640*/  @P0 FMUL R5, R5, 0.25 ;  /* 0x3e80000005050820 */ /* 0x000fcc0000400000 */
[----:B------:R-:W1:Y:S01]  /*0650*/  MUFU.RCP R5, R5 ;  /* 0x0000000500057308 */ /* 0x000e620000001000 */
[----:B------:R-:W-:Y:S01]  /*0660*/  FSEL R6, R6, 1, P0 ;  /* 0x3f80000006067808 */ /* 0x000fe20000000000 */
[----:B0-----:R-:W-:-:S04]  /*0670*/  IMAD.WIDE R2, R0, 0x4, R2 ;  /* 0x0000000400027825 */ /* 0x001fc800078e0202 */
[----:B-1----:R-:W-:-:S05]  /*0680*/  FMUL R7, R5, R6 ;  /* 0x0000000605077220 */ /* 0x002fca0000400000 */
[----:B------:R-:W-:Y:S01]  /*0690*/  STG.E desc[UR4][R2.64], R7 ;  /* 0x0000000702007986 */ /* 0x000fe2000c101904 */
[----:B------:R-:W-:Y:S05]  /*06a0*/  EXIT ;  /* 0x000000000000794d */ /* 0x000fea0003800000 */
.L_x_0:
[----:B------:R-:W-:-:S00]  /*06b0*/  BRA `(.L_x_0) ;  /* 0xfffffffc00fc7947 */ /* 0x000fc0000383ffff */
[----:B------:R-:W-:-:S00]  /*06c0*/  NOP ;  /* 0x0000000000007918 */ /* 0x000fc00000000000 */
        /* <DEDUP_REMOVED lines=11> */
.L_x_1:


//--------------------- .nv.constant0.triton_poi_fused__unsafe_index_add_convolution_mul_sigmoid_sub_130 --------------------------
	.section	.nv.constant0.triton_poi_fused__unsafe_index_add_convolution_mul_sigmoid_sub_130,"a",@progbits
	.sectionflags	@""
	.align	4
.nv.constant0.triton_poi_fused__unsafe_index_add_convolution_mul_sigmoid_sub_130:
	.zero		604
